	.headerflags	@"EF_CUDA_TEXMODE_UNIFIED EF_CUDA_64BIT_ADDRESS EF_CUDA_ACCELERATORS EF_CUDA_SM90 EF_CUDA_VIRTUAL_SM(EF_CUDA_SM90)"
	.elftype	@"ET_EXEC"


//--------------------- .nv.info                  --------------------------
	.section	.nv.info,"",@"SHT_CUDA_INFO"
	.align	4


	//----- nvinfo : EIATTR_REGCOUNT
	.align		4
        /*0000*/ 	.byte	0x04, 0x2f
        /*0002*/ 	.short	(.L_1 - .L_0)
	.align		4
.L_0:
        /*0004*/ 	.word	index@(triton_poi_fused__to_copy_add_arange_clamp_mul_sub_21)
        /*0008*/ 	.word	0x0000000c


	//----- nvinfo : EIATTR_MIN_STACK_SIZE
	.align		4
.L_1:
        /*000c*/ 	.byte	0x04, 0x12
        /*000e*/ 	.short	(.L_3 - .L_2)
	.align		4
.L_2:
        /*0010*/ 	.word	index@(triton_poi_fused__to_copy_add_arange_clamp_mul_sub_21)
        /*0014*/ 	.word	0x00000000


	//----- nvinfo : EIATTR_FRAME_SIZE
	.align		4
.L_3:
        /*0018*/ 	.byte	0x04, 0x11
        /*001a*/ 	.short	(.L_5 - .L_4)
	.align		4
.L_4:
        /*001c*/ 	.word	index@(triton_poi_fused__to_copy_add_arange_clamp_mul_sub_21)
        /*0020*/ 	.word	0x00000000


	//----- nvinfo : EIATTR_MIN_STACK_SIZE
	.align		4
.L_5:
        /*0024*/ 	.byte	0x04, 0x12
        /*0026*/ 	.short	(.L_7 - .L_6)
	.align		4
.L_6:
        /*0028*/ 	.word	index@(triton_poi_fused__to_copy_add_arange_clamp_mul_sub_21)
        /*002c*/ 	.word	0x00000000
.L_7:


//--------------------- .nv.info.triton_poi_fused__to_copy_add_arange_clamp_mul_sub_21 --------------------------
	.section	.nv.info.triton_poi_fused__to_copy_add_arange_clamp_mul_sub_21,"",@"SHT_CUDA_INFO"
	.sectionflags	@""
	.align	4


	//----- nvinfo : EIATTR_CUDA_API_VERSION
	.align		4
        /*0000*/ 	.byte	0x04, 0x37
        /*0002*/ 	.short	(.L_9 - .L_8)
.L_8:
        /*0004*/ 	.word	0x0000007c


	//----- nvinfo : EIATTR_KPARAM_INFO
	.align		4
.L_9:
        /*0008*/ 	.byte	0x04, 0x17
        /*000a*/ 	.short	(.L_11 - .L_10)
.L_10:
        /*000c*/ 	.word	0x00000000
        /*0010*/ 	.short	0x0001
        /*0012*/ 	.short	0x0008
        /*0014*/ 	.byte	0x00, 0xf0, 0x11, 0x00


	//----- nvinfo : EIATTR_KPARAM_INFO
	.align		4
.L_11:
        /*0018*/ 	.byte	0x04, 0x17
        /*001a*/ 	.short	(.L_13 - .L_12)
.L_12:
        /*001c*/ 	.word	0x00000000
        /*0020*/ 	.short	0x0000
        /*0022*/ 	.short	0x0000
        /*0024*/ 	.byte	0x00, 0xf4, 0x21, 0x00


	//----- nvinfo : EIATTR_SPARSE_MMA_MASK
	.align		4
.L_13:
        /*0028*/ 	.byte	0x03, 0x50
        /*002a*/ 	.short	0x0000


	//----- nvinfo : EIATTR_MAXREG_COUNT
	.align		4
        /*002c*/ 	.byte	0x03, 0x1b
        /*002e*/ 	.short	0x00ff


	//----- nvinfo : EIATTR_EXIT_INSTR_OFFSETS
	.align		4
        /*0030*/ 	.byte	0x04, 0x1c
        /*0032*/ 	.short	(.L_15 - .L_14)


	//   ....[0]....
.L_14:
        /*0034*/ 	.word	0x00000190


	//   ....[1]....
        /*0038*/ 	.word	0x000001c0


	//----- nvinfo : EIATTR_REQNTID
	.align		4
.L_15:
        /*003c*/ 	.byte	0x04, 0x10
        /*003e*/ 	.short	(.L_17 - .L_16)
.L_16:
        /*0040*/ 	.word	0x00000020
        /*0044*/ 	.word	0x00000001
        /*0048*/ 	.word	0x00000001


	//----- nvinfo : EIATTR_CBANK_PARAM_SIZE
	.align		4
.L_17:
        /*004c*/ 	.byte	0x03, 0x19
        /*004e*/ 	.short	0x000c


	//----- nvinfo : EIATTR_PARAM_CBANK
	.align		4
        /*0050*/ 	.byte	0x04, 0x0a
        /*0052*/ 	.short	(.L_19 - .L_18)
	.align		4
.L_18:
        /*0054*/ 	.word	index@(.nv.constant0.triton_poi_fused__to_copy_add_arange_clamp_mul_sub_21)
        /*0058*/ 	.short	0x0210
        /*005a*/ 	.short	0x000c


	//----- nvinfo : EIATTR_SW_WAR
	.align		4
.L_19:
        /*005c*/ 	.byte	0x04, 0x36
        /*005e*/ 	.short	(.L_21 - .L_20)
.L_20:
        /*0060*/ 	.word	0x00000008
.L_21:


//--------------------- .nv.callgraph             --------------------------
	.section	.nv.callgraph,"",@"SHT_CUDA_CALLGRAPH"
	.align	4
	.sectionentsize	8
	.align		4
        /*0000*/ 	.word	0x00000000
	.align		4
        /*0004*/ 	.word	0xffffffff
	.align		4
        /*0008*/ 	.word	0x00000000
	.align		4
        /*000c*/ 	.word	0xfffffffe
	.align		4
        /*0010*/ 	.word	0x00000000
	.align		4
        /*0014*/ 	.word	0xfffffffd
	.align		4
        /*0018*/ 	.word	0x00000000
	.align		4
        /*001c*/ 	.word	0xfffffffc


//--------------------- .text.triton_poi_fused__to_copy_add_arange_clamp_mul_sub_21 --------------------------
	.section	.text.triton_poi_fused__to_copy_add_arange_clamp_mul_sub_21,"ax",@progbits
	.align	128
        .global         triton_poi_fused__to_copy_add_arange_clamp_mul_sub_21
        .type           triton_poi_fused__to_copy_add_arange_clamp_mul_sub_21,@function
        .size           triton_poi_fused__to_copy_add_arange_clamp_mul_sub_21,(.L_x_1 - triton_poi_fused__to_copy_add_arange_clamp_mul_sub_21)
        .other          triton_poi_fused__to_copy_add_arange_clamp_mul_sub_21,@"STO_CUDA_ENTRY STV_DEFAULT"
triton_poi_fused__to_copy_add_arange_clamp_mul_sub_21:
.text.triton_poi_fused__to_copy_add_arange_clamp_mul_sub_21:
[----:B------:R-:W0:Y:S02]  /*0000*/  LDC R1, c[0x0][0x28] ;  /* 0x00000a00ff017b82 */ /* 0x000e240000000800 */
[----:B------:R-:W1:Y:S01]  /*0010*/  S2R R0, SR_TID.X ;  /* 0x0000000000007919 */ /* 0x000e620000002100 */
[----:B------:R-:W-:Y:S01]  /*0020*/  HFMA2.MMA R3, -RZ, RZ, 1.375, 0 ;  /* 0x3d800000ff037435 */ /* 0x000fe200000001ff */
[----:B------:R-:W2:Y:S01]  /*0030*/  S2R R5, SR_CTAID.X ;  /* 0x0000000000057919 */ /* 0x000ea20000002500 */
[----:B-1----:R-:W-:-:S05]  /*0040*/  IMAD.SHL.U32 R0, R0, 0x2, RZ ;  /* 0x0000000200007824 */ /* 0x002fca00078e00ff */
[----:B------:R-:W-:-:S05]  /*0050*/  LOP3.LUT R0, R0, 0x3e, RZ, 0xc0, !PT ;  /* 0x0000003e00007812 */ /* 0x000fca00078ec0ff */
[----:B--2---:R-:W-:-:S05]  /*0060*/  IMAD R5, R5, 0x40, R0 ;  /* 0x0000004005057824 */ /* 0x004fca00078e0200 */
[----:B------:R-:W-:Y:S02]  /*0070*/  IADD3 R0, R5, 0x1, RZ ;  /* 0x0000000105007810 */ /* 0x000fe40007ffe0ff */
[----:B------:R-:W-:Y:S02]  /*0080*/  I2FP.F32.S32 R2, R5 ;  /* 0x0000000500027245 */ /* 0x000fe40000201400 */
[----:B------:R-:W-:Y:S02]  /*0090*/  I2FP.F32.S32 R0, R0 ;  /* 0x0000000000007245 */ /* 0x000fe40000201400 */
[----:B------:R-:W-:Y:S01]  /*00a0*/  ISETP.GE.AND P0, PT, R5, 0x40, PT ;  /* 0x000000400500780c */ /* 0x000fe20003f06270 */
[----:B------:R-:W-:Y:S02]  /*00b0*/  FADD R2, R2, 0.5 ;  /* 0x3f00000002027421 */ /* 0x000fe40000000000 */
[----:B------:R-:W-:Y:S02]  /*00c0*/  FADD R0, R0, 0.5 ;  /* 0x3f00000000007421 */ /* 0x000fe40000000000 */
[----:B------:R-:W-:-:S02]  /*00d0*/  FFMA R2, R2, R3, -0.5 ;  /* 0xbf00000002027423 */ /* 0x000fc40000000003 */
[----:B------:R-:W-:-:S03]  /*00e0*/  FFMA R0, R0, R3, -0.5 ;  /* 0xbf00000000007423 */ /* 0x000fc60000000003 */
[----:B------:R-:W-:Y:S02]  /*00f0*/  FMNMX R4, RZ, R2, !PT ;  /* 0x00000002ff047209 */ /* 0x000fe40007800000 */
[----:B------:R-:W1:Y:S01]  /*0100*/  LDC.64 R2, c[0x0][0x210] ;  /* 0x00008400ff027b82 */ /* 0x000e620000000a00 */
[----:B------:R-:W-:Y:S01]  /*0110*/  FMNMX R0, RZ, R0, !PT ;  /* 0x00000000ff007209 */ /* 0x000fe20007800000 */
[----:B------:R-:W2:Y:S08]  /*0120*/  F2I.TRUNC.NTZ R6, R4 ;  /* 0x0000000400067305 */ /* 0x000eb0000020f100 */
[----:B------:R-:W3:Y:S01]  /*0130*/  F2I.TRUNC.NTZ R7, R0 ;  /* 0x0000000000077305 */ /* 0x000ee2000020f100 */
[----:B--2---:R-:W-:-:S05]  /*0140*/  I2FP.F32.S32 R9, R6 ;  /* 0x0000000600097245 */ /* 0x004fca0000201400 */
[----:B------:R-:W-:Y:S01]  /*0150*/  FADD.SAT R6, R4, -R9 ;  /* 0x8000000904067221 */ /* 0x000fe20000002000 */
[----:B-1----:R-:W-:Y:S01]  /*0160*/  IMAD.WIDE R2, R5, 0x4, R2 ;  /* 0x0000000405027825 */ /* 0x002fe200078e0202 */
[----:B---3--:R-:W-:-:S05]  /*0170*/  I2FP.F32.S32 R7, R7 ;  /* 0x0000000700077245 */ /* 0x008fca0000201400 */
[----:B------:R-:W-:Y:S01]  /*0180*/  FADD.SAT R7, R0, -R7 ;  /* 0x8000000700077221 */ /* 0x000fe20000002000 */
[----:B------:R-:W-:Y:S06]  /*0190*/  @P0 EXIT ;  /* 0x000000000000094d */ /* 0x000fec0003800000 */
[----:B------:R-:W-:Y:S02]  /*01a0*/  ULDC.64 UR4, c[0x0][0x208] ;  /* 0x0000820000047ab9 */ /* 0x000fe40000000a00 */
[----:B------:R-:W-:Y:S01]  /*01b0*/  STG.E.64 desc[UR4][R2.64], R6 ;  /* 0x0000000602007986 */ /* 0x000fe2000c101b04 */
[----:B------:R-:W-:Y:S05]  /*01c0*/  EXIT ;  /* 0x000000000000794d */ /* 0x000fea0003800000 */
.L_x_0:
[----:B------:R-:W-:-:S00]  /*01d0*/  BRA `(.L_x_0) ;  /* 0xfffffffc00fc7947 */ /* 0x000fc0000383ffff */
[----:B------:R-:W-:-:S00]  /*01e0*/  NOP ;  /* 0x0000000000007918 */ /* 0x000fc00000000000 */
        /* <DEDUP_REMOVED lines=9> */
.L_x_1:


//--------------------- .nv.constant0.triton_poi_fused__to_copy_add_arange_clamp_mul_sub_21 --------------------------
	.section	.nv.constant0.triton_poi_fused__to_copy_add_arange_clamp_mul_sub_21,"a",@progbits
	.sectionflags	@""
	.align	4
.nv.constant0.triton_poi_fused__to_copy_add_arange_clamp_mul_sub_21:
	.zero		540
